	.headerflags	@"EF_CUDA_TEXMODE_UNIFIED EF_CUDA_64BIT_ADDRESS EF_CUDA_ACCELERATORS EF_CUDA_SM90 EF_CUDA_VIRTUAL_SM(EF_CUDA_SM90)"
	.elftype	@"ET_EXEC"


//--------------------- .nv.info                  --------------------------
	.section	.nv.info,"",@"SHT_CUDA_INFO"
	.align	4


	//----- nvinfo : EIATTR_REGCOUNT
	.align		4
        /*0000*/ 	.byte	0x04, 0x2f
        /*0002*/ 	.short	(.L_3 - .L_2)
	.align		4
.L_2:
        /*0004*/ 	.word	index@(triton_poi_fused__native_batch_norm_legit_no_training_mul_sigmoid_30)
        /*0008*/ 	.word	0x00000011


	//----- nvinfo : EIATTR_MIN_STACK_SIZE
	.align		4
.L_3:
        /*000c*/ 	.byte	0x04, 0x12
        /*000e*/ 	.short	(.L_5 - .L_4)
	.align		4
.L_4:
        /*0010*/ 	.word	index@(triton_poi_fused__native_batch_norm_legit_no_training_mul_sigmoid_30)
        /*0014*/ 	.word	0x00000000


	//----- nvinfo : EIATTR_FRAME_SIZE
	.align		4
.L_5:
        /*0018*/ 	.byte	0x04, 0x11
        /*001a*/ 	.short	(.L_7 - .L_6)
	.align		4
.L_6:
        /*001c*/ 	.word	index@(triton_poi_fused__native_batch_norm_legit_no_training_mul_sigmoid_30)
        /*0020*/ 	.word	0x00000000


	//----- nvinfo : EIATTR_MIN_STACK_SIZE
	.align		4
.L_7:
        /*0024*/ 	.byte	0x04, 0x12
        /*0026*/ 	.short	(.L_9 - .L_8)
	.align		4
.L_8:
        /*0028*/ 	.word	index@(triton_poi_fused__native_batch_norm_legit_no_training_mul_sigmoid_30)
        /*002c*/ 	.word	0x00000000
.L_9:


//--------------------- .nv.info.triton_poi_fused__native_batch_norm_legit_no_training_mul_sigmoid_30 --------------------------
	.section	.nv.info.triton_poi_fused__native_batch_norm_legit_no_training_mul_sigmoid_30,"",@"SHT_CUDA_INFO"
	.sectionflags	@""
	.align	4


	//----- nvinfo : EIATTR_CUDA_API_VERSION
	.align		4
        /*0000*/ 	.byte	0x04, 0x37
        /*0002*/ 	.short	(.L_11 - .L_10)
.L_10:
        /*0004*/ 	.word	0x0000007c


	//----- nvinfo : EIATTR_KPARAM_INFO
	.align		4
.L_11:
        /*0008*/ 	.byte	0x04, 0x17
        /*000a*/ 	.short	(.L_13 - .L_12)
.L_12:
        /*000c*/ 	.word	0x00000000
        /*0010*/ 	.short	0x0006
        /*0012*/ 	.short	0x0030
        /*0014*/ 	.byte	0x00, 0xf0, 0x11, 0x00


	//----- nvinfo : EIATTR_KPARAM_INFO
	.align		4
.L_13:
        /*0018*/ 	.byte	0x04, 0x17
        /*001a*/ 	.short	(.L_15 - .L_14)
.L_14:
        /*001c*/ 	.word	0x00000000
        /*0020*/ 	.short	0x0005
        /*0022*/ 	.short	0x0028
        /*0024*/ 	.byte	0x00, 0xf4, 0x21, 0x00


	//----- nvinfo : EIATTR_KPARAM_INFO
	.align		4
.L_15:
        /*0028*/ 	.byte	0x04, 0x17
        /*002a*/ 	.short	(.L_17 - .L_16)
.L_16:
        /*002c*/ 	.word	0x00000000
        /*0030*/ 	.short	0x0004
        /*0032*/ 	.short	0x0020
        /*0034*/ 	.byte	0x00, 0xf4, 0x21, 0x00


	//----- nvinfo : EIATTR_KPARAM_INFO
	.align		4
.L_17:
        /*0038*/ 	.byte	0x04, 0x17
        /*003a*/ 	.short	(.L_19 - .L_18)
.L_18:
        /*003c*/ 	.word	0x00000000
        /*0040*/ 	.short	0x0003
        /*0042*/ 	.short	0x0018
        /*0044*/ 	.byte	0x00, 0xf4, 0x21, 0x00


	//----- nvinfo : EIATTR_KPARAM_INFO
	.align		4
.L_19:
        /*0048*/ 	.byte	0x04, 0x17
        /*004a*/ 	.short	(.L_21 - .L_20)
.L_20:
        /*004c*/ 	.word	0x00000000
        /*0050*/ 	.short	0x0002
        /*0052*/ 	.short	0x0010
        /*0054*/ 	.byte	0x00, 0xf4, 0x21, 0x00


	//----- nvinfo : EIATTR_KPARAM_INFO
	.align		4
.L_21:
        /*0058*/ 	.byte	0x04, 0x17
        /*005a*/ 	.short	(.L_23 - .L_22)
.L_22:
        /*005c*/ 	.word	0x00000000
        /*0060*/ 	.short	0x0001
        /*0062*/ 	.short	0x0008
        /*0064*/ 	.byte	0x00, 0xf4, 0x21, 0x00


	//----- nvinfo : EIATTR_KPARAM_INFO
	.align		4
.L_23:
        /*0068*/ 	.byte	0x04, 0x17
        /*006a*/ 	.short	(.L_25 - .L_24)
.L_24:
        /*006c*/ 	.word	0x00000000
        /*0070*/ 	.short	0x0000
        /*0072*/ 	.short	0x0000
        /*0074*/ 	.byte	0x00, 0xf4, 0x21, 0x00


	//----- nvinfo : EIATTR_SPARSE_MMA_MASK
	.align		4
.L_25:
        /*0078*/ 	.byte	0x03, 0x50
        /*007a*/ 	.short	0x0000


	//----- nvinfo : EIATTR_MAXREG_COUNT
	.align		4
        /*007c*/ 	.byte	0x03, 0x1b
        /*007e*/ 	.short	0x00ff


	//----- nvinfo : EIATTR_EXIT_INSTR_OFFSETS
	.align		4
        /*0080*/ 	.byte	0x04, 0x1c
        /*0082*/ 	.short	(.L_27 - .L_26)


	//   ....[0]....
.L_26:
        /*0084*/ 	.word	0x00000520


	//----- nvinfo : EIATTR_REQNTID
	.align		4
.L_27:
        /*0088*/ 	.byte	0x04, 0x10
        /*008a*/ 	.short	(.L_29 - .L_28)
.L_28:
        /*008c*/ 	.word	0x00000100
        /*0090*/ 	.word	0x00000001
        /*0094*/ 	.word	0x00000001


	//----- nvinfo : EIATTR_CBANK_PARAM_SIZE
	.align		4
.L_29:
        /*0098*/ 	.byte	0x03, 0x19
        /*009a*/ 	.short	0x0034


	//----- nvinfo : EIATTR_PARAM_CBANK
	.align		4
        /*009c*/ 	.byte	0x04, 0x0a
        /*009e*/ 	.short	(.L_31 - .L_30)
	.align		4
.L_30:
        /*00a0*/ 	.word	index@(.nv.constant0.triton_poi_fused__native_batch_norm_legit_no_training_mul_sigmoid_30)
        /*00a4*/ 	.short	0x0210
        /*00a6*/ 	.short	0x0034


	//----- nvinfo : EIATTR_SW_WAR
	.align		4
.L_31:
        /*00a8*/ 	.byte	0x04, 0x36
        /*00aa*/ 	.short	(.L_33 - .L_32)
.L_32:
        /*00ac*/ 	.word	0x00000008
.L_33:


//--------------------- .nv.callgraph             --------------------------
	.section	.nv.callgraph,"",@"SHT_CUDA_CALLGRAPH"
	.align	4
	.sectionentsize	8
	.align		4
        /*0000*/ 	.word	0x00000000
	.align		4
        /*0004*/ 	.word	0xffffffff
	.align		4
        /*0008*/ 	.word	0x00000000
	.align		4
        /*000c*/ 	.word	0xfffffffe
	.align		4
        /*0010*/ 	.word	0x00000000
	.align		4
        /*0014*/ 	.word	0xfffffffd
	.align		4
        /*0018*/ 	.word	0x00000000
	.align		4
        /*001c*/ 	.word	0xfffffffc


//--------------------- .nv.constant4             --------------------------
	.section	.nv.constant4,"a",@progbits
	.align	8
	.align		8
.nv.constant4:
        /*0000*/ 	.dword	_$_str
	.align		8
        /*0008*/ 	.dword	_$_str_$_2


//--------------------- .text.triton_poi_fused__native_batch_norm_legit_no_training_mul_sigmoid_30 --------------------------
	.section	.text.triton_poi_fused__native_batch_norm_legit_no_training_mul_sigmoid_30,"ax",@progbits
	.align	128
        .global         triton_poi_fused__native_batch_norm_legit_no_training_mul_sigmoid_30
        .type           triton_poi_fused__native_batch_norm_legit_no_training_mul_sigmoid_30,@function
        .size           triton_poi_fused__native_batch_norm_legit_no_training_mul_sigmoid_30,(.L_x_1 - triton_poi_fused__native_batch_norm_legit_no_training_mul_sigmoid_30)
        .other          triton_poi_fused__native_batch_norm_legit_no_training_mul_sigmoid_30,@"STO_CUDA_ENTRY STV_DEFAULT"
triton_poi_fused__native_batch_norm_legit_no_training_mul_sigmoid_30:
.text.triton_poi_fused__native_batch_norm_legit_no_training_mul_sigmoid_30:
[----:B------:R-:W-:Y:S01]  /*0000*/  LDC R1, c[0x0][0x28] ;  /* 0x00000a00ff017b82 */ /* 0x000fe20000000800 */
[----:B------:R-:W1:Y:S07]  /*0010*/  S2R R0, SR_TID.X ;  /* 0x0000000000007919 */ /* 0x000e6e0000002100 */
[----:B------:R-:W2:Y:S01]  /*0020*/  LDC.64 R2, c[0x0][0x228] ;  /* 0x00008a00ff027b82 */ /* 0x000ea20000000a00 */
[----:B------:R-:W-:Y:S01]  /*0030*/  ULDC.64 UR4, c[0x0][0x208] ;  /* 0x0000820000047ab9 */ /* 0x000fe20000000a00 */
[----:B------:R-:W3:Y:S06]  /*0040*/  S2R R5, SR_CTAID.X ;  /* 0x0000000000057919 */ /* 0x000eec0000002500 */
[----:B------:R-:W4:Y:S08]  /*0050*/  LDC.64 R6, c[0x0][0x220] ;  /* 0x00008800ff067b82 */ /* 0x000f300000000a00 */
[----:B------:R-:W5:Y:S08]  /*0060*/  LDC.64 R8, c[0x0][0x230] ;  /* 0x00008c00ff087b82 */ /* 0x000f700000000a00 */
[----:B------:R-:W5:Y:S01]  /*0070*/  LDC.64 R10, c[0x0][0x238] ;  /* 0x00008e00ff0a7b82 */ /* 0x000f620000000a00 */
[----:B-1----:R-:W-:-:S04]  /*0080*/  SHF.L.U32 R0, R0, 0x1, RZ ;  /* 0x0000000100007819 */ /* 0x002fc800000006ff */
[----:B------:R-:W-:-:S04]  /*0090*/  LOP3.LUT R0, R0, 0x1fe, RZ, 0xc0, !PT ;  /* 0x000001fe00007812 */ /* 0x000fc800078ec0ff */
[----:B---3--:R-:W-:-:S05]  /*00a0*/  LEA R0, R5, R0, 0x9 ;  /* 0x0000000005007211 */ /* 0x008fca00078e48ff */
[----:B------:R-:W-:-:S05]  /*00b0*/  IMAD.HI R4, R0, 0x38e38e39, RZ ;  /* 0x38e38e3900047827 */ /* 0x000fca00078e02ff */
[----:B------:R-:W-:-:S04]  /*00c0*/  SHF.R.U32.HI R5, RZ, 0x1f, R4 ;  /* 0x0000001fff057819 */ /* 0x000fc80000011604 */
[----:B------:R-:W-:-:S05]  /*00d0*/  LEA.HI.SX32 R5, R4, R5, 0x18 ;  /* 0x0000000504057211 */ /* 0x000fca00078fc2ff */
[----:B------:R-:W-:Y:S02]  /*00e0*/  IMAD R13, R5, -0x480, R0 ;  /* 0xfffffb80050d7824 */ /* 0x000fe400078e0200 */
[----:B------:R-:W1:Y:S02]  /*00f0*/  LDC.64 R4, c[0x0][0x218] ;  /* 0x00008600ff047b82 */ /* 0x000e640000000a00 */
[----:B--2---:R-:W-:-:S06]  /*0100*/  IMAD.WIDE R2, R13, 0x4, R2 ;  /* 0x000000040d027825 */ /* 0x004fcc00078e0202 */
[----:B------:R-:W2:Y:S01]  /*0110*/  LDG.E.EL.64 R2, desc[UR4][R2.64] ;  /* 0x0000000402027981 */ /* 0x000ea2000c2e1b00 */
[----:B----4-:R-:W-:-:S04]  /*0120*/  IMAD.WIDE R6, R13, 0x4, R6 ;  /* 0x000000040d067825 */ /* 0x010fc800078e0206 */
[C---:B-----5:R-:W-:Y:S02]  /*0130*/  IMAD.WIDE R8, R13.reuse, 0x4, R8 ;  /* 0x000000040d087825 */ /* 0x060fe400078e0208 */
[----:B------:R-:W3:Y:S02]  /*0140*/  LDG.E.EL.64 R6, desc[UR4][R6.64] ;  /* 0x0000000406067981 */ /* 0x000ee4000c2e1b00 */
[----:B0-----:R-:W-:Y:S02]  /*0150*/  IMAD.WIDE R10, R13, 0x4, R10 ;  /* 0x000000040d0a7825 */ /* 0x001fe400078e020a */
[----:B------:R-:W4:Y:S04]  /*0160*/  LDG.E.EL.64 R8, desc[UR4][R8.64] ;  /* 0x0000000408087981 */ /* 0x000f28000c2e1b00 */
[----:B------:R-:W4:Y:S01]  /*0170*/  LDG.E.EL.64 R10, desc[UR4][R10.64] ;  /* 0x000000040a0a7981 */ /* 0x000f22000c2e1b00 */
[----:B-1----:R-:W-:-:S06]  /*0180*/  IMAD.WIDE R4, R0, 0x4, R4 ;  /* 0x0000000400047825 */ /* 0x002fcc00078e0204 */
[----:B------:R-:W3:Y:S01]  /*0190*/  LDG.E.64 R4, desc[UR4][R4.64] ;  /* 0x0000000404047981 */ /* 0x000ee2000c1e1b00 */
[----:B--2---:R-:W-:Y:S01]  /*01a0*/  FADD R2, R2, 9.9999997473787516356e-06 ;  /* 0x3727c5ac02027421 */ /* 0x004fe20000000000 */
[----:B------:R-:W-:-:S03]  /*01b0*/  FADD R3, R3, 9.9999997473787516356e-06 ;  /* 0x3727c5ac03037421 */ /* 0x000fc60000000000 */
[----:B------:R-:W0:Y:S08]  /*01c0*/  MUFU.SQRT R12, R2 ;  /* 0x00000002000c7308 */ /* 0x000e300000002000 */
[----:B------:R-:W1:Y:S01]  /*01d0*/  MUFU.SQRT R13, R3 ;  /* 0x00000003000d7308 */ /* 0x000e620000002000 */
[C---:B0-----:R-:W-:Y:S02]  /*01e0*/  FSETP.GT.AND P0, PT, R12.reuse, 8.50705917302346158658e+37, PT ;  /* 0x7e8000000c00780b */ /* 0x041fe40003f04000 */
[----:B------:R-:W-:-:S02]  /*01f0*/  FSETP.GEU.AND P2, PT, R12, 1.175494350822287508e-38, PT ;  /* 0x008000000c00780b */ /* 0x000fc40003f4e000 */
[C---:B-1----:R-:W-:Y:S02]  /*0200*/  FSETP.GT.AND P1, PT, R13.reuse, 8.50705917302346158658e+37, PT ;  /* 0x7e8000000d00780b */ /* 0x042fe40003f24000 */
[----:B------:R-:W-:-:S07]  /*0210*/  FSETP.GEU.AND P3, PT, R13, 1.175494350822287508e-38, PT ;  /* 0x008000000d00780b */ /* 0x000fce0003f6e000 */
[----:B------:R-:W-:Y:S01]  /*0220*/  @P0 FMUL R12, R12, 0.25 ;  /* 0x3e8000000c0c0820 */ /* 0x000fe20000400000 */
[----:B------:R-:W-:-:S03]  /*0230*/  HFMA2.MMA R2, -RZ, RZ, 1.625, 0 ;  /* 0x3e800000ff027435 */ /* 0x000fc600000001ff */
[----:B------:R-:W-:Y:S01]  /*0240*/  @!P2 FMUL R12, R12, 16777216 ;  /* 0x4b8000000c0ca820 */ /* 0x000fe20000400000 */
[----:B------:R-:W-:-:S05]  /*0250*/  @P1 FMUL R13, R13, 0.25 ;  /* 0x3e8000000d0d1820 */ /* 0x000fca0000400000 */
[----:B------:R-:W0:Y:S01]  /*0260*/  MUFU.RCP R12, R12 ;  /* 0x0000000c000c7308 */ /* 0x000e220000001000 */
[----:B------:R-:W-:Y:S01]  /*0270*/  @!P3 FMUL R13, R13, 16777216 ;  /* 0x4b8000000d0db820 */ /* 0x000fe20000400000 */
[----:B------:R-:W-:-:S06]  /*0280*/  FSEL R3, R2, 1, P0 ;  /* 0x3f80000002037808 */ /* 0x000fcc0000000000 */
[----:B------:R-:W1:Y:S01]  /*0290*/  MUFU.RCP R13, R13 ;  /* 0x0000000d000d7308 */ /* 0x000e620000001000 */
[----:B------:R-:W-:Y:S01]  /*02a0*/  @!P2 FMUL R3, R3, 16777216 ;  /* 0x4b8000000303a820 */ /* 0x000fe20000400000 */
[----:B------:R-:W-:Y:S01]  /*02b0*/  FSEL R14, R2, 1, P1 ;  /* 0x3f800000020e7808 */ /* 0x000fe20000800000 */
[----:B---3--:R-:W-:Y:S02]  /*02c0*/  FADD R4, R4, -R6 ;  /* 0x8000000604047221 */ /* 0x008fe40000000000 */
[----:B0-----:R-:W-:Y:S02]  /*02d0*/  FMUL R3, R12, R3 ;  /* 0x000000030c037220 */ /* 0x001fe40000400000 */
[----:B------:R-:W-:Y:S01]  /*02e0*/  @!P3 FMUL R14, R14, 16777216 ;  /* 0x4b8000000e0eb820 */ /* 0x000fe20000400000 */
[----:B------:R-:W-:Y:S01]  /*02f0*/  FADD R5, R5, -R7 ;  /* 0x8000000705057221 */ /* 0x000fe20000000000 */
[----:B------:R-:W-:Y:S02]  /*0300*/  FMUL R3, R4, R3 ;  /* 0x0000000304037220 */ /* 0x000fe40000400000 */
[----:B-1----:R-:W-:-:S02]  /*0310*/  FMUL R14, R13, R14 ;  /* 0x0000000e0d0e7220 */ /* 0x002fc40000400000 */
[----:B----4-:R-:W-:Y:S02]  /*0320*/  FFMA R8, R8, R3, R10 ;  /* 0x0000000308087223 */ /* 0x010fe4000000000a */
[----:B------:R-:W-:Y:S02]  /*0330*/  FMUL R14, R5, R14 ;  /* 0x0000000e050e7220 */ /* 0x000fe40000400000 */
[----:B------:R-:W-:Y:S02]  /*0340*/  FADD R3, RZ, -R8 ;  /* 0x80000008ff037221 */ /* 0x000fe40000000000 */
[----:B------:R-:W-:Y:S02]  /*0350*/  FFMA R9, R9, R14, R11 ;  /* 0x0000000e09097223 */ /* 0x000fe4000000000b */
[----:B------:R-:W-:Y:S02]  /*0360*/  FMUL R4, R3, 1.4426950216293334961 ;  /* 0x3fb8aa3b03047820 */ /* 0x000fe40000400000 */
[----:B------:R-:W-:-:S04]  /*0370*/  FADD R3, RZ, -R9 ;  /* 0x80000009ff037221 */ /* 0x000fc80000000000 */
[----:B------:R-:W-:Y:S01]  /*0380*/  FMUL R6, R3, 1.4426950216293334961 ;  /* 0x3fb8aa3b03067820 */ /* 0x000fe20000400000 */
[----:B------:R-:W-:-:S04]  /*0390*/  FSETP.GEU.AND P0, PT, R4, -126, PT ;  /* 0xc2fc00000400780b */ /* 0x000fc80003f0e000 */
[----:B------:R-:W-:-:S09]  /*03a0*/  FSETP.GEU.AND P1, PT, R6, -126, PT ;  /* 0xc2fc00000600780b */ /* 0x000fd20003f2e000 */
[----:B------:R-:W-:-:S04]  /*03b0*/  @!P0 FMUL R4, R4, 0.5 ;  /* 0x3f00000004048820 */ /* 0x000fc80000400000 */
[----:B------:R-:W-:Y:S01]  /*03c0*/  @!P1 FMUL R6, R6, 0.5 ;  /* 0x3f00000006069820 */ /* 0x000fe20000400000 */
[----:B------:R-:W0:Y:S08]  /*03d0*/  MUFU.EX2 R3, R4 ;  /* 0x0000000400037308 */ /* 0x000e300000000800 */
[----:B------:R-:W1:Y:S01]  /*03e0*/  MUFU.EX2 R5, R6 ;  /* 0x0000000600057308 */ /* 0x000e620000000800 */
[----:B0-----:R-:W-:-:S04]  /*03f0*/  @!P0 FMUL R3, R3, R3 ;  /* 0x0000000303038220 */ /* 0x001fc80000400000 */
[----:B------:R-:W-:Y:S01]  /*0400*/  FADD R7, R3, 1 ;  /* 0x3f80000003077421 */ /* 0x000fe20000000000 */
[----:B-1----:R-:W-:-:S04]  /*0410*/  @!P1 FMUL R5, R5, R5 ;  /* 0x0000000505059220 */ /* 0x002fc80000400000 */
[----:B------:R-:W-:Y:S01]  /*0420*/  FADD R10, R5, 1 ;  /* 0x3f800000050a7421 */ /* 0x000fe20000000000 */
[----:B------:R-:W-:Y:S01]  /*0430*/  FSETP.GT.AND P0, PT, R7, 8.50705917302346158658e+37, PT ;  /* 0x7e8000000700780b */ /* 0x000fe20003f04000 */
[----:B------:R-:W0:Y:S03]  /*0440*/  LDC.64 R4, c[0x0][0x210] ;  /* 0x00008400ff047b82 */ /* 0x000e260000000a00 */
[----:B------:R-:W-:-:S09]  /*0450*/  FSETP.GT.AND P1, PT, R10, 8.50705917302346158658e+37, PT ;  /* 0x7e8000000a00780b */ /* 0x000fd20003f24000 */
[----:B------:R-:W-:-:S04]  /*0460*/  @P0 FMUL R7, R7, 0.25 ;  /* 0x3e80000007070820 */ /* 0x000fc80000400000 */
[----:B------:R-:W-:Y:S02]  /*0470*/  @P1 FMUL R10, R10, 0.25 ;  /* 0x3e8000000a0a1820 */ /* 0x000fe40000400000 */
[----:B------:R-:W1:Y:S08]  /*0480*/  MUFU.RCP R7, R7 ;  /* 0x0000000700077308 */ /* 0x000e700000001000 */
[----:B------:R-:W2:Y:S01]  /*0490*/  MUFU.RCP R10, R10 ;  /* 0x0000000a000a7308 */ /* 0x000ea20000001000 */
[----:B------:R-:W-:-:S02]  /*04a0*/  FSEL R6, R2, 1, P0 ;  /* 0x3f80000002067808 */ /* 0x000fc40000000000 */
[----:B------:R-:W-:-:S03]  /*04b0*/  FSEL R3, R2, 1, P1 ;  /* 0x3f80000002037808 */ /* 0x000fc60000800000 */
[----:B-1----:R-:W-:-:S04]  /*04c0*/  FMUL R11, R7, R6 ;  /* 0x00000006070b7220 */ /* 0x002fc80000400000 */
[----:B------:R-:W-:Y:S01]  /*04d0*/  FMUL R8, R8, R11 ;  /* 0x0000000b08087220 */ /* 0x000fe20000400000 */
[----:B--2---:R-:W-:Y:S01]  /*04e0*/  FMUL R6, R10, R3 ;  /* 0x000000030a067220 */ /* 0x004fe20000400000 */
[----:B0-----:R-:W-:-:S04]  /*04f0*/  IMAD.WIDE R2, R0, 0x4, R4 ;  /* 0x0000000400027825 */ /* 0x001fc800078e0204 */
[----:B------:R-:W-:-:S05]  /*0500*/  FMUL R9, R9, R6 ;  /* 0x0000000609097220 */ /* 0x000fca0000400000 */
[----:B------:R-:W-:Y:S01]  /*0510*/  STG.E.64 desc[UR4][R2.64], R8 ;  /* 0x0000000802007986 */ /* 0x000fe2000c101b04 */
[----:B------:R-:W-:Y:S05]  /*0520*/  EXIT ;  /* 0x000000000000794d */ /* 0x000fea0003800000 */
.L_x_0:
[----:B------:R-:W-:-:S00]  /*0530*/  BRA `(.L_x_0) ;  /* 0xfffffffc00fc7947 */ /* 0x000fc0000383ffff */
[----:B------:R-:W-:-:S00]  /*0540*/  NOP ;  /* 0x0000000000007918 */ /* 0x000fc00000000000 */
        /* <DEDUP_REMOVED lines=11> */
.L_x_1:


//--------------------- .nv.global.init           --------------------------
	.section	.nv.global.init,"aw",@progbits
.nv.global.init:
	.type		_$_str,@object
	.size		_$_str,(_$_str_$_2 - _$_str)
_$_str:
        /*0000*/ 	.byte	0x5f, 0x5f, 0x43, 0x55, 0x44, 0x41, 0x5f, 0x46, 0x54, 0x5a, 0x00
	.type		_$_str_$_2,@object
	.size		_$_str_$_2,(.L_1 - _$_str_$_2)
_$_str_$_2:
        /*000b*/ 	.byte	0x5f, 0x5f, 0x43, 0x55, 0x44, 0x41, 0x5f, 0x50, 0x52, 0x45, 0x43, 0x5f, 0x53, 0x51, 0x52, 0x54
        /*001b*/ 	.byte	0x00
.L_1:


//--------------------- .nv.constant0.triton_poi_fused__native_batch_norm_legit_no_training_mul_sigmoid_30 --------------------------
	.section	.nv.constant0.triton_poi_fused__native_batch_norm_legit_no_training_mul_sigmoid_30,"a",@progbits
	.sectionflags	@""
	.align	4
.nv.constant0.triton_poi_fused__native_batch_norm_legit_no_training_mul_sigmoid_30:
	.zero		580
